	.headerflags	@"EF_CUDA_TEXMODE_UNIFIED EF_CUDA_64BIT_ADDRESS EF_CUDA_ACCELERATORS EF_CUDA_SM90 EF_CUDA_VIRTUAL_SM(EF_CUDA_SM90)"
	.elftype	@"ET_EXEC"


//--------------------- .nv.info                  --------------------------
	.section	.nv.info,"",@"SHT_CUDA_INFO"
	.align	4


	//----- nvinfo : EIATTR_REGCOUNT
	.align		4
        /*0000*/ 	.byte	0x04, 0x2f
        /*0002*/ 	.short	(.L_1 - .L_0)
	.align		4
.L_0:
        /*0004*/ 	.word	index@(triton_poi_fused_cat_119)
        /*0008*/ 	.word	0x00000012


	//----- nvinfo : EIATTR_MIN_STACK_SIZE
	.align		4
.L_1:
        /*000c*/ 	.byte	0x04, 0x12
        /*000e*/ 	.short	(.L_3 - .L_2)
	.align		4
.L_2:
        /*0010*/ 	.word	index@(triton_poi_fused_cat_119)
        /*0014*/ 	.word	0x00000000


	//----- nvinfo : EIATTR_FRAME_SIZE
	.align		4
.L_3:
        /*0018*/ 	.byte	0x04, 0x11
        /*001a*/ 	.short	(.L_5 - .L_4)
	.align		4
.L_4:
        /*001c*/ 	.word	index@(triton_poi_fused_cat_119)
        /*0020*/ 	.word	0x00000000


	//----- nvinfo : EIATTR_MIN_STACK_SIZE
	.align		4
.L_5:
        /*0024*/ 	.byte	0x04, 0x12
        /*0026*/ 	.short	(.L_7 - .L_6)
	.align		4
.L_6:
        /*0028*/ 	.word	index@(triton_poi_fused_cat_119)
        /*002c*/ 	.word	0x00000000
.L_7:


//--------------------- .nv.info.triton_poi_fused_cat_119 --------------------------
	.section	.nv.info.triton_poi_fused_cat_119,"",@"SHT_CUDA_INFO"
	.sectionflags	@""
	.align	4


	//----- nvinfo : EIATTR_CUDA_API_VERSION
	.align		4
        /*0000*/ 	.byte	0x04, 0x37
        /*0002*/ 	.short	(.L_9 - .L_8)
.L_8:
        /*0004*/ 	.word	0x0000007c


	//----- nvinfo : EIATTR_KPARAM_INFO
	.align		4
.L_9:
        /*0008*/ 	.byte	0x04, 0x17
        /*000a*/ 	.short	(.L_11 - .L_10)
.L_10:
        /*000c*/ 	.word	0x00000000
        /*0010*/ 	.short	0x0004
        /*0012*/ 	.short	0x0020
        /*0014*/ 	.byte	0x00, 0xf0, 0x11, 0x00


	//----- nvinfo : EIATTR_KPARAM_INFO
	.align		4
.L_11:
        /*0018*/ 	.byte	0x04, 0x17
        /*001a*/ 	.short	(.L_13 - .L_12)
.L_12:
        /*001c*/ 	.word	0x00000000
        /*0020*/ 	.short	0x0003
        /*0022*/ 	.short	0x0018
        /*0024*/ 	.byte	0x00, 0xf4, 0x21, 0x00


	//----- nvinfo : EIATTR_KPARAM_INFO
	.align		4
.L_13:
        /*0028*/ 	.byte	0x04, 0x17
        /*002a*/ 	.short	(.L_15 - .L_14)
.L_14:
        /*002c*/ 	.word	0x00000000
        /*0030*/ 	.short	0x0002
        /*0032*/ 	.short	0x0010
        /*0034*/ 	.byte	0x00, 0xf4, 0x21, 0x00


	//----- nvinfo : EIATTR_KPARAM_INFO
	.align		4
.L_15:
        /*0038*/ 	.byte	0x04, 0x17
        /*003a*/ 	.short	(.L_17 - .L_16)
.L_16:
        /*003c*/ 	.word	0x00000000
        /*0040*/ 	.short	0x0001
        /*0042*/ 	.short	0x0008
        /*0044*/ 	.byte	0x00, 0xf4, 0x21, 0x00


	//----- nvinfo : EIATTR_KPARAM_INFO
	.align		4
.L_17:
        /*0048*/ 	.byte	0x04, 0x17
        /*004a*/ 	.short	(.L_19 - .L_18)
.L_18:
        /*004c*/ 	.word	0x00000000
        /*0050*/ 	.short	0x0000
        /*0052*/ 	.short	0x0000
        /*0054*/ 	.byte	0x00, 0xf4, 0x21, 0x00


	//----- nvinfo : EIATTR_SPARSE_MMA_MASK
	.align		4
.L_19:
        /*0058*/ 	.byte	0x03, 0x50
        /*005a*/ 	.short	0x0000


	//----- nvinfo : EIATTR_MAXREG_COUNT
	.align		4
        /*005c*/ 	.byte	0x03, 0x1b
        /*005e*/ 	.short	0x00ff


	//----- nvinfo : EIATTR_EXIT_INSTR_OFFSETS
	.align		4
        /*0060*/ 	.byte	0x04, 0x1c
        /*0062*/ 	.short	(.L_21 - .L_20)


	//   ....[0]....
.L_20:
        /*0064*/ 	.word	0x000001b0


	//   ....[1]....
        /*0068*/ 	.word	0x000001d0


	//----- nvinfo : EIATTR_REQNTID
	.align		4
.L_21:
        /*006c*/ 	.byte	0x04, 0x10
        /*006e*/ 	.short	(.L_23 - .L_22)
.L_22:
        /*0070*/ 	.word	0x00000080
        /*0074*/ 	.word	0x00000001
        /*0078*/ 	.word	0x00000001


	//----- nvinfo : EIATTR_CBANK_PARAM_SIZE
	.align		4
.L_23:
        /*007c*/ 	.byte	0x03, 0x19
        /*007e*/ 	.short	0x0024


	//----- nvinfo : EIATTR_PARAM_CBANK
	.align		4
        /*0080*/ 	.byte	0x04, 0x0a
        /*0082*/ 	.short	(.L_25 - .L_24)
	.align		4
.L_24:
        /*0084*/ 	.word	index@(.nv.constant0.triton_poi_fused_cat_119)
        /*0088*/ 	.short	0x0210
        /*008a*/ 	.short	0x0024


	//----- nvinfo : EIATTR_SW_WAR
	.align		4
.L_25:
        /*008c*/ 	.byte	0x04, 0x36
        /*008e*/ 	.short	(.L_27 - .L_26)
.L_26:
        /*0090*/ 	.word	0x00000008
.L_27:


//--------------------- .nv.callgraph             --------------------------
	.section	.nv.callgraph,"",@"SHT_CUDA_CALLGRAPH"
	.align	4
	.sectionentsize	8
	.align		4
        /*0000*/ 	.word	0x00000000
	.align		4
        /*0004*/ 	.word	0xffffffff
	.align		4
        /*0008*/ 	.word	0x00000000
	.align		4
        /*000c*/ 	.word	0xfffffffe
	.align		4
        /*0010*/ 	.word	0x00000000
	.align		4
        /*0014*/ 	.word	0xfffffffd
	.align		4
        /*0018*/ 	.word	0x00000000
	.align		4
        /*001c*/ 	.word	0xfffffffc


//--------------------- .text.triton_poi_fused_cat_119 --------------------------
	.section	.text.triton_poi_fused_cat_119,"ax",@progbits
	.align	128
        .global         triton_poi_fused_cat_119
        .type           triton_poi_fused_cat_119,@function
        .size           triton_poi_fused_cat_119,(.L_x_1 - triton_poi_fused_cat_119)
        .other          triton_poi_fused_cat_119,@"STO_CUDA_ENTRY STV_DEFAULT"
triton_poi_fused_cat_119:
.text.triton_poi_fused_cat_119:
[----:B------:R-:W0:Y:S01]  /*0000*/  LDC R1, c[0x0][0x28] ;  /* 0x00000a00ff017b82 */ /* 0x000e220000000800 */
[----:B------:R-:W1:Y:S07]  /*0010*/  S2R R0, SR_TID.X ;  /* 0x0000000000007919 */ /* 0x000e6e0000002100 */
[----:B------:R-:W2:Y:S01]  /*0020*/  LDC.64 R2, c[0x0][0x210] ;  /* 0x00008400ff027b82 */ /* 0x000ea20000000a00 */
[----:B------:R-:W-:Y:S01]  /*0030*/  HFMA2.MMA R13, -RZ, RZ, 0, 0 ;  /* 0x00000000ff0d7435 */ /* 0x000fe200000001ff */
[----:B------:R-:W-:Y:S01]  /*0040*/  ULDC.64 UR4, c[0x0][0x208] ;  /* 0x0000820000047ab9 */ /* 0x000fe20000000a00 */
[----:B------:R-:W3:Y:S05]  /*0050*/  S2R R11, SR_CTAID.X ;  /* 0x00000000000b7919 */ /* 0x000eea0000002500 */
[----:B------:R-:W4:Y:S08]  /*0060*/  LDC.64 R4, c[0x0][0x218] ;  /* 0x00008600ff047b82 */ /* 0x000f300000000a00 */
[----:B------:R-:W5:Y:S08]  /*0070*/  LDC.64 R6, c[0x0][0x220] ;  /* 0x00008800ff067b82 */ /* 0x000f700000000a00 */
[----:B------:R-:W4:Y:S01]  /*0080*/  LDC.64 R8, c[0x0][0x228] ;  /* 0x00008a00ff087b82 */ /* 0x000f220000000a00 */
[----:B-1----:R-:W-:-:S05]  /*0090*/  LOP3.LUT R0, R0, 0x7f, RZ, 0xc0, !PT ;  /* 0x0000007f00007812 */ /* 0x002fca00078ec0ff */
[----:B---3--:R-:W-:-:S04]  /*00a0*/  IMAD R11, R11, 0x80, R0 ;  /* 0x000000800b0b7824 */ /* 0x008fc800078e0200 */
[C---:B--2---:R-:W-:Y:S01]  /*00b0*/  IMAD.WIDE R2, R11.reuse, 0x4, R2 ;  /* 0x000000040b027825 */ /* 0x044fe200078e0202 */
[----:B------:R-:W-:-:S13]  /*00c0*/  ISETP.GE.AND P0, PT, R11, 0x200, PT ;  /* 0x000002000b00780c */ /* 0x000fda0003f06270 */
[----:B------:R4:W2:Y:S01]  /*00d0*/  @!P0 LDG.E R13, desc[UR4][R2.64] ;  /* 0x00000004020d8981 */ /* 0x0008a2000c1e1900 */
[----:B------:R-:W-:-:S04]  /*00e0*/  SHF.R.S32.HI R0, RZ, 0x1f, R11 ;  /* 0x0000001fff007819 */ /* 0x000fc8000001140b */
[----:B------:R-:W-:-:S04]  /*00f0*/  LEA.HI R0, R0, R11, RZ, 0x7 ;  /* 0x0000000b00007211 */ /* 0x000fc800078f38ff */
[----:B------:R-:W-:Y:S02]  /*0100*/  LOP3.LUT R10, R0, 0xffffff80, RZ, 0xc0, !PT ;  /* 0xffffff80000a7812 */ /* 0x000fe400078ec0ff */
[----:B------:R-:W-:-:S03]  /*0110*/  SHF.R.S32.HI R0, RZ, 0x7, R0 ;  /* 0x00000007ff007819 */ /* 0x000fc60000011400 */
[----:B------:R-:W-:-:S04]  /*0120*/  IMAD.IADD R11, R11, 0x1, -R10 ;  /* 0x000000010b0b7824 */ /* 0x000fc800078e0a0a */
[----:B------:R-:W-:-:S04]  /*0130*/  IMAD R11, R0, 0x1380, R11 ;  /* 0x00001380000b7824 */ /* 0x000fc800078e020b */
[----:B----4-:R-:W-:Y:S01]  /*0140*/  IMAD.WIDE R2, R11, 0x4, R4 ;  /* 0x000000040b027825 */ /* 0x010fe200078e0204 */
[----:B------:R-:W-:-:S05]  /*0150*/  IADD3 R15, R10, R11, RZ ;  /* 0x0000000b0a0f7210 */ /* 0x000fca0007ffe0ff */
[----:B-----5:R-:W-:-:S04]  /*0160*/  IMAD.WIDE R4, R15, 0x4, R6 ;  /* 0x000000040f047825 */ /* 0x020fc800078e0206 */
[----:B------:R-:W-:-:S04]  /*0170*/  IMAD.IADD R7, R10, 0x1, R15 ;  /* 0x000000010a077824 */ /* 0x000fc800078e020f */
[----:B0-----:R-:W-:Y:S01]  /*0180*/  IMAD.WIDE R6, R7, 0x4, R8 ;  /* 0x0000000407067825 */ /* 0x001fe200078e0208 */
[----:B--2---:R0:W-:Y:S04]  /*0190*/  @!P0 STG.E desc[UR4][R2.64], R13 ;  /* 0x0000000d02008986 */ /* 0x0041e8000c101904 */
[----:B------:R0:W-:Y:S02]  /*01a0*/  @!P0 STG.E desc[UR4][R4.64], R13 ;  /* 0x0000000d04008986 */ /* 0x0001e4000c101904 */
[----:B0-----:R-:W-:Y:S05]  /*01b0*/  @P0 EXIT ;  /* 0x000000000000094d */ /* 0x001fea0003800000 */
[----:B------:R-:W-:Y:S01]  /*01c0*/  STG.E desc[UR4][R6.64], R13 ;  /* 0x0000000d06007986 */ /* 0x000fe2000c101904 */
[----:B------:R-:W-:Y:S05]  /*01d0*/  EXIT ;  /* 0x000000000000794d */ /* 0x000fea0003800000 */
.L_x_0:
[----:B------:R-:W-:-:S00]  /*01e0*/  BRA `(.L_x_0) ;  /* 0xfffffffc00fc7947 */ /* 0x000fc0000383ffff */
[----:B------:R-:W-:-:S00]  /*01f0*/  NOP ;  /* 0x0000000000007918 */ /* 0x000fc00000000000 */
        /* <DEDUP_REMOVED lines=8> */
.L_x_1:


//--------------------- .nv.constant0.triton_poi_fused_cat_119 --------------------------
	.section	.nv.constant0.triton_poi_fused_cat_119,"a",@progbits
	.sectionflags	@""
	.align	4
.nv.constant0.triton_poi_fused_cat_119:
	.zero		564
